//
// Generated by NVIDIA NVVM Compiler
//
// Compiler Build ID: CL-36424714
// Cuda compilation tools, release 13.0, V13.0.88
// Based on NVVM 20.0.0
//

.version 9.0
.target sm_100
.address_size 64

	// .globl	_Z7findMaxPfiiPiS_
.extern .shared .align 16 .b8 s[];

.visible .entry _Z7findMaxPfiiPiS_(
	.param .u64 .ptr .align 1 _Z7findMaxPfiiPiS__param_0,
	.param .u32 _Z7findMaxPfiiPiS__param_1,
	.param .u32 _Z7findMaxPfiiPiS__param_2,
	.param .u64 .ptr .align 1 _Z7findMaxPfiiPiS__param_3,
	.param .u64 .ptr .align 1 _Z7findMaxPfiiPiS__param_4
)
{
	.reg .b32 	%f<2>;
	.reg .b64 	%rd<3>;

	ld.param.u64 	%rd1, [_Z7findMaxPfiiPiS__param_0];
	cvta.to.global.u64 	%rd2, %rd1;
	ld.global.f32 	%f1, [%rd2];
	st.shared.f32 	[s], %f1;
	bar.sync 	0;
	ret;

}


// ===== COMPILED SASS (sm_100) =====

	.target	sm_100

	.elftype	@"ET_EXEC"


//--------------------- .note.nv.tkinfo           --------------------------
	.section	.note.nv.tkinfo,"",@"SHT_NOTE"
	.sectionflags	@"SHF_NOTE_NV_TKINFO"
	.tkinfo
        /*0018*/ 	.word	0x00000002
        /*0030*/ 	.string	""
        /*0030*/ 	.string	"ptxas"
        /*0030*/ 	.string	"Cuda compilation tools, release 13.0, V13.0.88"
        /*0030*/ 	.string	"Build cuda_13.0.r13.0/compiler.36424714_0"
        /*0030*/ 	.string	"-arch sm_100 -m 64 "



//--------------------- .note.nv.cuinfo           --------------------------
	.section	.note.nv.cuinfo,"",@"SHT_NOTE"
	.sectionflags	@"SHF_NOTE_NV_CUINFO"
        /*0018*/ 	.short	0x0002
        /*001a*/ 	.short	0x0064
        /*001c*/ 	.short	0x0082
	.zero		2


//--------------------- .nv.info                  --------------------------
	.section	.nv.info,"",@"SHT_CUDA_INFO"
	.align	4


	//----- nvinfo : EIATTR_REGCOUNT
	.align		4
        /*0000*/ 	.byte	0x04, 0x2f
        /*0002*/ 	.short	(.L_1 - .L_0)
	.align		4
.L_0:
        /*0004*/ 	.word	index@(_Z7findMaxPfiiPiS_)
        /*0008*/ 	.word	0x00000006


	//----- nvinfo : EIATTR_FRAME_SIZE
	.align		4
.L_1:
        /*000c*/ 	.byte	0x04, 0x11
        /*000e*/ 	.short	(.L_3 - .L_2)
	.align		4
.L_2:
        /*0010*/ 	.word	index@(_Z7findMaxPfiiPiS_)
        /*0014*/ 	.word	0x00000000


	//----- nvinfo : EIATTR_MIN_STACK_SIZE
	.align		4
.L_3:
        /*0018*/ 	.byte	0x04, 0x12
        /*001a*/ 	.short	(.L_5 - .L_4)
	.align		4
.L_4:
        /*001c*/ 	.word	index@(_Z7findMaxPfiiPiS_)
        /*0020*/ 	.word	0x00000000
.L_5:


//--------------------- .nv.compat                --------------------------
	.section	.nv.compat,"",@"SHT_CUDA_COMPAT_INFO"
	.align	4
        /*0000*/ 	.byte	0x02, 0x09, 0x00, 0x00, 0x02, 0x02, 0x01, 0x00, 0x02, 0x05, 0x05, 0x00, 0x03, 0x07, 0x01, 0x01
        /*0010*/ 	.byte	0x02, 0x03, 0x00, 0x00, 0x02, 0x06, 0x01, 0x00, 0x04, 0x0b, 0x08, 0x00, 0x09, 0x00, 0x00, 0x00
        /*0020*/ 	.byte	0x00, 0x00, 0x00, 0x00


//--------------------- .nv.info._Z7findMaxPfiiPiS_ --------------------------
	.section	.nv.info._Z7findMaxPfiiPiS_,"",@"SHT_CUDA_INFO"
	.sectionflags	@""
	.align	4


	//----- nvinfo : EIATTR_CUDA_API_VERSION
	.align		4
        /*0000*/ 	.byte	0x04, 0x37
        /*0002*/ 	.short	(.L_7 - .L_6)
.L_6:
        /*0004*/ 	.word	0x00000082


	//----- nvinfo : EIATTR_KPARAM_INFO
	.align		4
.L_7:
        /*0008*/ 	.byte	0x04, 0x17
        /*000a*/ 	.short	(.L_9 - .L_8)
.L_8:
        /*000c*/ 	.word	0x00000000
        /*0010*/ 	.short	0x0004
        /*0012*/ 	.short	0x0018
        /*0014*/ 	.byte	0x00, 0xf5, 0x21, 0x00


	//----- nvinfo : EIATTR_KPARAM_INFO
	.align		4
.L_9:
        /*0018*/ 	.byte	0x04, 0x17
        /*001a*/ 	.short	(.L_11 - .L_10)
.L_10:
        /*001c*/ 	.word	0x00000000
        /*0020*/ 	.short	0x0003
        /*0022*/ 	.short	0x0010
        /*0024*/ 	.byte	0x00, 0xf5, 0x21, 0x00


	//----- nvinfo : EIATTR_KPARAM_INFO
	.align		4
.L_11:
        /*0028*/ 	.byte	0x04, 0x17
        /*002a*/ 	.short	(.L_13 - .L_12)
.L_12:
        /*002c*/ 	.word	0x00000000
        /*0030*/ 	.short	0x0002
        /*0032*/ 	.short	0x000c
        /*0034*/ 	.byte	0x00, 0xf0, 0x11, 0x00


	//----- nvinfo : EIATTR_KPARAM_INFO
	.align		4
.L_13:
        /*0038*/ 	.byte	0x04, 0x17
        /*003a*/ 	.short	(.L_15 - .L_14)
.L_14:
        /*003c*/ 	.word	0x00000000
        /*0040*/ 	.short	0x0001
        /*0042*/ 	.short	0x0008
        /*0044*/ 	.byte	0x00, 0xf0, 0x11, 0x00


	//----- nvinfo : EIATTR_KPARAM_INFO
	.align		4
.L_15:
        /*0048*/ 	.byte	0x04, 0x17
        /*004a*/ 	.short	(.L_17 - .L_16)
.L_16:
        /*004c*/ 	.word	0x00000000
        /*0050*/ 	.short	0x0000
        /*0052*/ 	.short	0x0000
        /*0054*/ 	.byte	0x00, 0xf5, 0x21, 0x00


	//----- nvinfo : EIATTR_SPARSE_MMA_MASK
	.align		4
.L_17:
        /*0058*/ 	.byte	0x03, 0x50
        /*005a*/ 	.short	0x0000


	//----- nvinfo : EIATTR_MAXREG_COUNT
	.align		4
        /*005c*/ 	.byte	0x03, 0x1b
        /*005e*/ 	.short	0x00ff


	//----- nvinfo : EIATTR_NUM_BARRIERS
	.align		4
        /*0060*/ 	.byte	0x02, 0x4c
        /*0062*/ 	.byte	0x01
	.zero		1


	//----- nvinfo : EIATTR_MERCURY_ISA_VERSION
	.align		4
        /*0064*/ 	.byte	0x03, 0x5f
        /*0066*/ 	.short	0x0101


	//----- nvinfo : EIATTR_VRC_CTA_INIT_COUNT
	.align		4
        /*0068*/ 	.byte	0x02, 0x4a
	.zero		1
	.zero		1


	//----- nvinfo : EIATTR_EXIT_INSTR_OFFSETS
	.align		4
        /*006c*/ 	.byte	0x04, 0x1c
        /*006e*/ 	.short	(.L_19 - .L_18)


	//   ....[0]....
.L_18:
        /*0070*/ 	.word	0x00000090


	//----- nvinfo : EIATTR_CBANK_PARAM_SIZE
	.align		4
.L_19:
        /*0074*/ 	.byte	0x03, 0x19
        /*0076*/ 	.short	0x0020


	//----- nvinfo : EIATTR_PARAM_CBANK
	.align		4
        /*0078*/ 	.byte	0x04, 0x0a
        /*007a*/ 	.short	(.L_21 - .L_20)
	.align		4
.L_20:
        /*007c*/ 	.word	index@(.nv.constant0._Z7findMaxPfiiPiS_)
        /*0080*/ 	.short	0x0380
        /*0082*/ 	.short	0x0020


	//----- nvinfo : EIATTR_SW_WAR
	.align		4
.L_21:
        /*0084*/ 	.byte	0x04, 0x36
        /*0086*/ 	.short	(.L_23 - .L_22)
.L_22:
        /*0088*/ 	.word	0x00000008
.L_23:


//--------------------- .nv.callgraph             --------------------------
	.section	.nv.callgraph,"",@"SHT_CUDA_CALLGRAPH"
	.align	4
	.sectionentsize	8
	.align		4
        /*0000*/ 	.word	0x00000000
	.align		4
        /*0004*/ 	.word	0xffffffff
	.align		4
        /*0008*/ 	.word	0x00000000
	.align		4
        /*000c*/ 	.word	0xfffffffe
	.align		4
        /*0010*/ 	.word	0x00000000
	.align		4
        /*0014*/ 	.word	0xfffffffd
	.align		4
        /*0018*/ 	.word	0x00000000
	.align		4
        /*001c*/ 	.word	0xfffffffc


//--------------------- .text._Z7findMaxPfiiPiS_  --------------------------
	.section	.text._Z7findMaxPfiiPiS_,"ax",@progbits
	.align	128
        .global         _Z7findMaxPfiiPiS_
        .type           _Z7findMaxPfiiPiS_,@function
        .size           _Z7findMaxPfiiPiS_,(.L_x_1 - _Z7findMaxPfiiPiS_)
        .other          _Z7findMaxPfiiPiS_,@"STO_CUDA_ENTRY STV_DEFAULT"
_Z7findMaxPfiiPiS_:
.text._Z7findMaxPfiiPiS_:
[----:B------:R-:W-:Y:S08]  /*0000*/  LDC R1, c[0x0][0x37c] ;  /* 0x0000df00ff017b82 */ /* 0x000ff00000000800 */
[----:B------:R-:W0:Y:S01]  /*0010*/  LDC.64 R2, c[0x0][0x380] ;  /* 0x0000e000ff027b82 */ /* 0x000e220000000a00 */
[----:B------:R-:W0:Y:S02]  /*0020*/  LDCU.64 UR4, c[0x0][0x358] ;  /* 0x00006b00ff0477ac */ /* 0x000e240008000a00 */
[----:B0-----:R-:W2:Y:S05]  /*0030*/  LDG.E R2, desc[UR4][R2.64] ;  /* 0x0000000402027981 */ /* 0x001eaa000c1e1900 */
[----:B------:R-:W0:Y:S01]  /*0040*/  S2UR UR5, SR_CgaCtaId ;  /* 0x00000000000579c3 */ /* 0x000e220000008800 */
[----:B------:R-:W-:-:S02]  /*0050*/  UMOV UR4, 0x400 ;  /* 0x0000040000047882 */ /* 0x000fc40000000000 */
[----:B0-----:R-:W-:-:S09]  /*0060*/  ULEA UR4, UR5, UR4, 0x18 ;  /* 0x0000000405047291 */ /* 0x001fd2000f8ec0ff */
[----:B--2---:R-:W-:Y:S01]  /*0070*/  STS [UR4], R2 ;  /* 0x00000002ff007988 */ /* 0x004fe20008000804 */
[----:B------:R-:W-:Y:S06]  /*0080*/  BAR.SYNC.DEFER_BLOCKING 0x0 ;  /* 0x0000000000007b1d */ /* 0x000fec0000010000 */
[----:B------:R-:W-:Y:S05]  /*0090*/  EXIT ;  /* 0x000000000000794d */ /* 0x000fea0003800000 */
.L_x_0:
[----:B------:R-:W-:-:S00]  /*00a0*/  BRA `(.L_x_0) ;  /* 0xfffffffc00fc7947 */ /* 0x000fc0000383ffff */
[----:B------:R-:W-:-:S00]  /*00b0*/  NOP ;  /* 0x0000000000007918 */ /* 0x000fc00000000000 */
        /* <DEDUP_REMOVED lines=12> */
.L_x_1:


//--------------------- .nv.shared._Z7findMaxPfiiPiS_ --------------------------
	.section	.nv.shared._Z7findMaxPfiiPiS_,"aw",@nobits
	.sectionflags	@""
	.align	16
	.zero		1024


//--------------------- .nv.shared.reserved.0     --------------------------
	.section	.nv.shared.reserved.0,"aw",@nobits
	.weak		__nv_reservedSMEM_offset_0_alias
	.size		__nv_reservedSMEM_offset_0_alias, 0, 64
	.other		__nv_reservedSMEM_offset_0_alias,@"STO_CUDA_RESERVED_SHARED STV_DEFAULT"
__nv_reservedSMEM_offset_0_alias:
	.zero		0
	.zero		64


//--------------------- .nv.constant0._Z7findMaxPfiiPiS_ --------------------------
	.section	.nv.constant0._Z7findMaxPfiiPiS_,"a",@progbits
	.sectionflags	@""
	.align	4
.nv.constant0._Z7findMaxPfiiPiS_:
	.zero		928


//--------------------- SYMBOLS --------------------------

	.type		.nv.reservedSmem.offset0,@object
	.size		.nv.reservedSmem.offset0,0x4
	.type		.nv.reservedSmem.cap,@object
	.size		.nv.reservedSmem.cap,0x4
